//
// Generated by NVIDIA NVVM Compiler
//
// Compiler Build ID: CL-36424714
// Cuda compilation tools, release 13.0, V13.0.88
// Based on NVVM 20.0.0
//

.version 9.0
.target sm_100
.address_size 64

	// .globl	_Z22count_triangles_kernelyyPyS_
.extern .func  (.param .b32 func_retval0) vprintf
(
	.param .b64 vprintf_param_0,
	.param .b64 vprintf_param_1
)
;
.global .align 1 .b8 $str[35] = {82, 101, 97, 99, 104, 101, 100, 32, 37, 108, 108, 117, 32, 112, 114, 105, 109, 105, 116, 105, 118, 101, 32, 116, 114, 105, 97, 110, 103, 108, 101, 115, 46, 10};

.visible .entry _Z22count_triangles_kernelyyPyS_(
	.param .u64 _Z22count_triangles_kernelyyPyS__param_0,
	.param .u64 _Z22count_triangles_kernelyyPyS__param_1,
	.param .u64 .ptr .align 1 _Z22count_triangles_kernelyyPyS__param_2,
	.param .u64 .ptr .align 1 _Z22count_triangles_kernelyyPyS__param_3
)
{
	.local .align 8 .b8 	__local_depot0[8];
	.reg .b64 	%SP;
	.reg .b64 	%SPL;
	.reg .pred 	%p<15>;
	.reg .b32 	%r<13>;
	.reg .b64 	%rd<65>;

	mov.u64 	%SPL, __local_depot0;
	cvta.local.u64 	%SP, %SPL;
	ld.param.u64 	%rd29, [_Z22count_triangles_kernelyyPyS__param_0];
	ld.param.u64 	%rd30, [_Z22count_triangles_kernelyyPyS__param_1];
	ld.param.u64 	%rd28, [_Z22count_triangles_kernelyyPyS__param_2];
	ld.param.u64 	%rd31, [_Z22count_triangles_kernelyyPyS__param_3];
	cvta.to.global.u64 	%rd1, %rd31;
	mov.u32 	%r1, %ctaid.x;
	mov.u32 	%r2, %ntid.x;
	mov.u32 	%r3, %tid.x;
	mad.lo.s32 	%r4, %r1, %r2, %r3;
	cvt.u64.u32 	%rd32, %r4;
	add.s64 	%rd2, %rd29, %rd32;
	setp.ge.u64 	%p1, %rd2, %rd30;
	@%p1 bra 	$L__BB0_21;
	setp.lt.u64 	%p2, %rd2, 3;
	mov.b64 	%rd62, 0;
	@%p2 bra 	$L__BB0_18;
	mul.hi.u64 	%rd36, %rd2, -6148914691236517205;
	shr.u64 	%rd3, %rd36, 1;
	mov.b64 	%rd62, 0;
	mov.b64 	%rd52, 1;
$L__BB0_3:
	sub.s64 	%rd37, %rd2, %rd52;
	shr.u64 	%rd6, %rd37, 1;
	setp.gt.u64 	%p3, %rd52, %rd6;
	@%p3 bra 	$L__BB0_17;
	mov.u64 	%rd54, %rd52;
$L__BB0_5:
	add.s64 	%rd38, %rd54, %rd52;
	sub.s64 	%rd56, %rd2, %rd38;
	setp.le.u64 	%p4, %rd38, %rd56;
	@%p4 bra 	$L__BB0_16;
	setp.eq.s64 	%p5, %rd56, 0;
	mov.u64 	%rd57, %rd54;
	mov.u64 	%rd59, %rd54;
	mov.u64 	%rd60, %rd52;
	@%p5 bra 	$L__BB0_11;
$L__BB0_7:
	mov.u64 	%rd59, %rd56;
	or.b64  	%rd39, %rd57, %rd59;
	and.b64  	%rd40, %rd39, -4294967296;
	setp.ne.s64 	%p6, %rd40, 0;
	@%p6 bra 	$L__BB0_9;
	cvt.u32.u64 	%r5, %rd59;
	cvt.u32.u64 	%r6, %rd57;
	rem.u32 	%r7, %r6, %r5;
	cvt.u64.u32 	%rd56, %r7;
	bra.uni 	$L__BB0_10;
$L__BB0_9:
	rem.u64 	%rd56, %rd57, %rd59;
$L__BB0_10:
	setp.ne.s64 	%p7, %rd56, 0;
	mov.u64 	%rd57, %rd59;
	mov.u64 	%rd60, %rd52;
	@%p7 bra 	$L__BB0_7;
$L__BB0_11:
	mov.u64 	%rd15, %rd59;
	or.b64  	%rd41, %rd60, %rd15;
	and.b64  	%rd42, %rd41, -4294967296;
	setp.ne.s64 	%p8, %rd42, 0;
	@%p8 bra 	$L__BB0_13;
	cvt.u32.u64 	%r8, %rd15;
	cvt.u32.u64 	%r9, %rd60;
	rem.u32 	%r10, %r9, %r8;
	cvt.u64.u32 	%rd59, %r10;
	bra.uni 	$L__BB0_14;
$L__BB0_13:
	rem.u64 	%rd59, %rd60, %rd15;
$L__BB0_14:
	setp.ne.s64 	%p9, %rd59, 0;
	mov.u64 	%rd60, %rd15;
	@%p9 bra 	$L__BB0_11;
	setp.eq.s64 	%p10, %rd15, 1;
	selp.u64 	%rd43, 1, 0, %p10;
	add.s64 	%rd62, %rd62, %rd43;
$L__BB0_16:
	add.s64 	%rd22, %rd54, 1;
	setp.lt.u64 	%p11, %rd54, %rd6;
	mov.u64 	%rd54, %rd22;
	@%p11 bra 	$L__BB0_5;
$L__BB0_17:
	add.s64 	%rd24, %rd52, 1;
	setp.lt.u64 	%p12, %rd52, %rd3;
	mov.u64 	%rd52, %rd24;
	@%p12 bra 	$L__BB0_3;
$L__BB0_18:
	cvta.to.global.u64 	%rd44, %rd28;
	atom.global.add.u64 	%rd45, [%rd44], %rd62;
	add.s64 	%rd26, %rd45, %rd62;
	ld.global.u64 	%rd27, [%rd1];
	setp.lt.u64 	%p13, %rd26, %rd27;
	@%p13 bra 	$L__BB0_21;
	add.s64 	%rd46, %rd27, 1000000000;
	atom.relaxed.global.cas.b64 	%rd47, [%rd1], %rd27, %rd46;
	setp.ne.s64 	%p14, %rd47, %rd27;
	@%p14 bra 	$L__BB0_21;
	add.u64 	%rd48, %SP, 0;
	add.u64 	%rd49, %SPL, 0;
	st.local.u64 	[%rd49], %rd26;
	mov.u64 	%rd50, $str;
	cvta.global.u64 	%rd51, %rd50;
	{ // callseq 0, 0
	.param .b64 param0;
	st.param.b64 	[param0], %rd51;
	.param .b64 param1;
	st.param.b64 	[param1], %rd48;
	.param .b32 retval0;
	call.uni (retval0), 
	vprintf, 
	(
	param0, 
	param1
	);
	ld.param.b32 	%r11, [retval0];
	} // callseq 0
$L__BB0_21:
	ret;

}


// ===== COMPILED SASS (sm_100) =====

	.target	sm_100

	.elftype	@"ET_EXEC"


//--------------------- .note.nv.tkinfo           --------------------------
	.section	.note.nv.tkinfo,"",@"SHT_NOTE"
	.sectionflags	@"SHF_NOTE_NV_TKINFO"
	.tkinfo
        /*0018*/ 	.word	0x00000002
        /*0030*/ 	.string	""
        /*0030*/ 	.string	"ptxas"
        /*0030*/ 	.string	"Cuda compilation tools, release 13.0, V13.0.88"
        /*0030*/ 	.string	"Build cuda_13.0.r13.0/compiler.36424714_0"
        /*0030*/ 	.string	"-arch sm_100 -m 64 "



//--------------------- .note.nv.cuinfo           --------------------------
	.section	.note.nv.cuinfo,"",@"SHT_NOTE"
	.sectionflags	@"SHF_NOTE_NV_CUINFO"
        /*0018*/ 	.short	0x0002
        /*001a*/ 	.short	0x0064
        /*001c*/ 	.short	0x0082
	.zero		2


//--------------------- .nv.info                  --------------------------
	.section	.nv.info,"",@"SHT_CUDA_INFO"
	.align	4


	//----- nvinfo : EIATTR_REGCOUNT
	.align		4
        /*0000*/ 	.byte	0x04, 0x2f
        /*0002*/ 	.short	(.L_2 - .L_1)
	.align		4
.L_1:
        /*0004*/ 	.word	index@(_Z22count_triangles_kernelyyPyS_)
        /*0008*/ 	.word	0x00000020


	//----- nvinfo : EIATTR_FRAME_SIZE
	.align		4
.L_2:
        /*000c*/ 	.byte	0x04, 0x11
        /*000e*/ 	.short	(.L_4 - .L_3)
	.align		4
.L_3:
        /*0010*/ 	.word	index@($__internal_0_$__cuda_sm20_rem_u64)
        /*0014*/ 	.word	0x00000008


	//----- nvinfo : EIATTR_FRAME_SIZE
	.align		4
.L_4:
        /*0018*/ 	.byte	0x04, 0x11
        /*001a*/ 	.short	(.L_6 - .L_5)
	.align		4
.L_5:
        /*001c*/ 	.word	index@(_Z22count_triangles_kernelyyPyS_)
        /*0020*/ 	.word	0x00000008


	//----- nvinfo : EIATTR_MIN_STACK_SIZE
	.align		4
.L_6:
        /*0024*/ 	.byte	0x04, 0x12
        /*0026*/ 	.short	(.L_8 - .L_7)
	.align		4
.L_7:
        /*0028*/ 	.word	index@(_Z22count_triangles_kernelyyPyS_)
        /*002c*/ 	.word	0x00000008
.L_8:


//--------------------- .nv.compat                --------------------------
	.section	.nv.compat,"",@"SHT_CUDA_COMPAT_INFO"
	.align	4
        /*0000*/ 	.byte	0x02, 0x09, 0x00, 0x00, 0x02, 0x02, 0x01, 0x00, 0x02, 0x05, 0x05, 0x00, 0x03, 0x07, 0x01, 0x01
        /*0010*/ 	.byte	0x02, 0x03, 0x00, 0x00, 0x02, 0x06, 0x01, 0x00, 0x04, 0x0b, 0x08, 0x00, 0x09, 0x00, 0x00, 0x00
        /*0020*/ 	.byte	0x00, 0x00, 0x00, 0x00


//--------------------- .nv.info._Z22count_triangles_kernelyyPyS_ --------------------------
	.section	.nv.info._Z22count_triangles_kernelyyPyS_,"",@"SHT_CUDA_INFO"
	.sectionflags	@""
	.align	4


	//----- nvinfo : EIATTR_CUDA_API_VERSION
	.align		4
        /*0000*/ 	.byte	0x04, 0x37
        /*0002*/ 	.short	(.L_10 - .L_9)
.L_9:
        /*0004*/ 	.word	0x00000082


	//----- nvinfo : EIATTR_KPARAM_INFO
	.align		4
.L_10:
        /*0008*/ 	.byte	0x04, 0x17
        /*000a*/ 	.short	(.L_12 - .L_11)
.L_11:
        /*000c*/ 	.word	0x00000000
        /*0010*/ 	.short	0x0003
        /*0012*/ 	.short	0x0018
        /*0014*/ 	.byte	0x00, 0xf5, 0x21, 0x00


	//----- nvinfo : EIATTR_KPARAM_INFO
	.align		4
.L_12:
        /*0018*/ 	.byte	0x04, 0x17
        /*001a*/ 	.short	(.L_14 - .L_13)
.L_13:
        /*001c*/ 	.word	0x00000000
        /*0020*/ 	.short	0x0002
        /*0022*/ 	.short	0x0010
        /*0024*/ 	.byte	0x00, 0xf5, 0x21, 0x00


	//----- nvinfo : EIATTR_KPARAM_INFO
	.align		4
.L_14:
        /*0028*/ 	.byte	0x04, 0x17
        /*002a*/ 	.short	(.L_16 - .L_15)
.L_15:
        /*002c*/ 	.word	0x00000000
        /*0030*/ 	.short	0x0001
        /*0032*/ 	.short	0x0008
        /*0034*/ 	.byte	0x00, 0xf0, 0x21, 0x00


	//----- nvinfo : EIATTR_KPARAM_INFO
	.align		4
.L_16:
        /*0038*/ 	.byte	0x04, 0x17
        /*003a*/ 	.short	(.L_18 - .L_17)
.L_17:
        /*003c*/ 	.word	0x00000000
        /*0040*/ 	.short	0x0000
        /*0042*/ 	.short	0x0000
        /*0044*/ 	.byte	0x00, 0xf0, 0x21, 0x00


	//----- nvinfo : EIATTR_SPARSE_MMA_MASK
	.align		4
.L_18:
        /*0048*/ 	.byte	0x03, 0x50
        /*004a*/ 	.short	0x0000


	//----- nvinfo : EIATTR_MAXREG_COUNT
	.align		4
        /*004c*/ 	.byte	0x03, 0x1b
        /*004e*/ 	.short	0x00ff


	//----- nvinfo : EIATTR_EXTERNS
	.align		4
        /*0050*/ 	.byte	0x04, 0x0f
        /*0052*/ 	.short	(.L_20 - .L_19)


	//   ....[0]....
	.align		4
.L_19:
        /*0054*/ 	.word	index@(vprintf)


	//----- nvinfo : EIATTR_MERCURY_ISA_VERSION
	.align		4
.L_20:
        /*0058*/ 	.byte	0x03, 0x5f
        /*005a*/ 	.short	0x0101


	//----- nvinfo : EIATTR_VRC_CTA_INIT_COUNT
	.align		4
        /*005c*/ 	.byte	0x02, 0x4a
	.zero		1
	.zero		1


	//----- nvinfo : EIATTR_SYSCALL_OFFSETS
	.align		4
        /*0060*/ 	.byte	0x04, 0x46
        /*0062*/ 	.short	(.L_22 - .L_21)


	//   ....[0]....
.L_21:
        /*0064*/ 	.word	0x00000b70


	//----- nvinfo : EIATTR_EXIT_INSTR_OFFSETS
	.align		4
.L_22:
        /*0068*/ 	.byte	0x04, 0x1c
        /*006a*/ 	.short	(.L_24 - .L_23)


	//   ....[0]....
.L_23:
        /*006c*/ 	.word	0x000000f0


	//   ....[1]....
        /*0070*/ 	.word	0x00000a90


	//   ....[2]....
        /*0074*/ 	.word	0x00000af0


	//   ....[3]....
        /*0078*/ 	.word	0x00000b80


	//----- nvinfo : EIATTR_CRS_STACK_SIZE
	.align		4
.L_24:
        /*007c*/ 	.byte	0x04, 0x1e
        /*007e*/ 	.short	(.L_26 - .L_25)
.L_25:
        /*0080*/ 	.word	0x00000000


	//----- nvinfo : EIATTR_CBANK_PARAM_SIZE
	.align		4
.L_26:
        /*0084*/ 	.byte	0x03, 0x19
        /*0086*/ 	.short	0x0020


	//----- nvinfo : EIATTR_PARAM_CBANK
	.align		4
        /*0088*/ 	.byte	0x04, 0x0a
        /*008a*/ 	.short	(.L_28 - .L_27)
	.align		4
.L_27:
        /*008c*/ 	.word	index@(.nv.constant0._Z22count_triangles_kernelyyPyS_)
        /*0090*/ 	.short	0x0380
        /*0092*/ 	.short	0x0020


	//----- nvinfo : EIATTR_SW_WAR
	.align		4
.L_28:
        /*0094*/ 	.byte	0x04, 0x36
        /*0096*/ 	.short	(.L_30 - .L_29)
.L_29:
        /*0098*/ 	.word	0x00000008
.L_30:


//--------------------- .nv.callgraph             --------------------------
	.section	.nv.callgraph,"",@"SHT_CUDA_CALLGRAPH"
	.align	4
	.sectionentsize	8
	.align		4
        /*0000*/ 	.word	0x00000000
	.align		4
        /*0004*/ 	.word	0xffffffff
	.align		4
        /*0008*/ 	.word	index@(_Z22count_triangles_kernelyyPyS_)
	.align		4
        /*000c*/ 	.word	index@(vprintf)
	.align		4
        /*0010*/ 	.word	0x00000000
	.align		4
        /*0014*/ 	.word	0xfffffffe
	.align		4
        /*0018*/ 	.word	0x00000000
	.align		4
        /*001c*/ 	.word	0xfffffffd
	.align		4
        /*0020*/ 	.word	0x00000000
	.align		4
        /*0024*/ 	.word	0xfffffffc


//--------------------- .nv.constant4             --------------------------
	.section	.nv.constant4,"a",@progbits
	.align	8
	.align		8
.nv.constant4:
        /*0000*/ 	.dword	vprintf
	.align		8
        /*0008*/ 	.dword	$str


//--------------------- .text._Z22count_triangles_kernelyyPyS_ --------------------------
	.section	.text._Z22count_triangles_kernelyyPyS_,"ax",@progbits
	.align	128
        .global         _Z22count_triangles_kernelyyPyS_
        .type           _Z22count_triangles_kernelyyPyS_,@function
        .size           _Z22count_triangles_kernelyyPyS_,(.L_x_22 - _Z22count_triangles_kernelyyPyS_)
        .other          _Z22count_triangles_kernelyyPyS_,@"STO_CUDA_ENTRY STV_DEFAULT"
_Z22count_triangles_kernelyyPyS_:
.text._Z22count_triangles_kernelyyPyS_:
[----:B------:R-:W0:Y:S01]  /*0000*/  LDC R1, c[0x0][0x37c] ;  /* 0x0000df00ff017b82 */ /* 0x000e220000000800 */
[----:B------:R-:W1:Y:S01]  /*0010*/  S2R R0, SR_TID.X ;  /* 0x0000000000007919 */ /* 0x000e620000002100 */
[----:B------:R-:W2:Y:S06]  /*0020*/  LDCU UR5, c[0x0][0x2fc] ;  /* 0x00005f80ff0577ac */ /* 0x000eac0008000800 */
[----:B------:R-:W1:Y:S01]  /*0030*/  S2UR UR6, SR_CTAID.X ;  /* 0x00000000000679c3 */ /* 0x000e620000002500 */
[----:B0-----:R-:W-:Y:S01]  /*0040*/  VIADD R1, R1, 0xfffffff8 ;  /* 0xfffffff801017836 */ /* 0x001fe20000000000 */
[----:B------:R-:W0:Y:S01]  /*0050*/  LDCU.128 UR8, c[0x0][0x380] ;  /* 0x00007000ff0877ac */ /* 0x000e220008000c00 */
[----:B------:R-:W3:Y:S05]  /*0060*/  LDCU UR4, c[0x0][0x2f8] ;  /* 0x00005f00ff0477ac */ /* 0x000eea0008000800 */
[----:B------:R-:W1:Y:S02]  /*0070*/  LDC R17, c[0x0][0x360] ;  /* 0x0000d800ff117b82 */ /* 0x000e640000000800 */
[----:B-1----:R-:W-:-:S05]  /*0080*/  IMAD R17, R17, UR6, R0 ;  /* 0x0000000611117c24 */ /* 0x002fca000f8e0200 */
[----:B0-----:R-:W-:-:S04]  /*0090*/  IADD3 R17, P1, PT, R17, UR8, RZ ;  /* 0x0000000811117c10 */ /* 0x001fc8000ff3e0ff */
[----:B------:R-:W-:Y:S01]  /*00a0*/  ISETP.GE.U32.AND P0, PT, R17, UR10, PT ;  /* 0x0000000a11007c0c */ /* 0x000fe2000bf06070 */
[----:B------:R-:W-:Y:S01]  /*00b0*/  IMAD.X R18, RZ, RZ, UR9, P1 ;  /* 0x00000009ff127e24 */ /* 0x000fe200088e06ff */
[----:B---3--:R-:W-:-:S04]  /*00c0*/  IADD3 R6, P1, PT, R1, UR4, RZ ;  /* 0x0000000401067c10 */ /* 0x008fc8000ff3e0ff */
[----:B------:R-:W-:Y:S01]  /*00d0*/  ISETP.GE.U32.AND.EX P0, PT, R18, UR11, PT, P0 ;  /* 0x0000000b12007c0c */ /* 0x000fe2000bf06100 */
[----:B--2---:R-:W-:-:S12]  /*00e0*/  IMAD.X R7, RZ, RZ, UR5, P1 ;  /* 0x00000005ff077e24 */ /* 0x004fd800088e06ff */
[----:B------:R-:W-:Y:S05]  /*00f0*/  @P0 EXIT ;  /* 0x000000000000094d */ /* 0x000fea0003800000 */
[----:B------:R-:W-:Y:S01]  /*0100*/  ISETP.GE.U32.AND P0, PT, R17, 0x3, PT ;  /* 0x000000031100780c */ /* 0x000fe20003f06070 */
[----:B------:R-:W0:Y:S01]  /*0110*/  LDCU.64 UR4, c[0x0][0x358] ;  /* 0x00006b00ff0477ac */ /* 0x000e220008000a00 */
[----:B------:R-:W-:Y:S01]  /*0120*/  BSSY.RECONVERGENT B0, `(.L_x_0) ;  /* 0x000008d000007945 */ /* 0x000fe20003800200 */
[----:B------:R-:W-:Y:S01]  /*0130*/  HFMA2 R13, -RZ, RZ, 0, 0 ;  /* 0x00000000ff0d7431 */ /* 0x000fe200000001ff */
[----:B------:R-:W-:Y:S01]  /*0140*/  ISETP.GE.U32.AND.EX P0, PT, R18, RZ, PT, P0 ;  /* 0x000000ff1200720c */ /* 0x000fe20003f06100 */
[----:B------:R-:W-:-:S12]  /*0150*/  IMAD.MOV.U32 R16, RZ, RZ, RZ ;  /* 0x000000ffff107224 */ /* 0x000fd800078e00ff */
[----:B------:R-:W-:Y:S05]  /*0160*/  @!P0 BRA `(.L_x_1) ;  /* 0x0000000800208947 */ /* 0x000fea0003800000 */
[----:B------:R-:W-:-:S04]  /*0170*/  IMAD.WIDE.U32 R2, R18, -0x55555555, RZ ;  /* 0xaaaaaaab12027825 */ /* 0x000fc800078e00ff */
[----:B------:R-:W-:Y:S02]  /*0180*/  IMAD.MOV.U32 R16, RZ, RZ, RZ ;  /* 0x000000ffff107224 */ /* 0x000fe400078e00ff */
[----:B------:R-:W-:-:S04]  /*0190*/  IMAD.WIDE.U32 R4, P0, R17, -0x55555556, R2 ;  /* 0xaaaaaaaa11047825 */ /* 0x000fc80007800002 */
[----:B------:R-:W-:-:S04]  /*01a0*/  IMAD.WIDE.U32 R2, R17, -0x55555555, RZ ;  /* 0xaaaaaaab11027825 */ /* 0x000fc800078e00ff */
[----:B------:R-:W-:Y:S01]  /*01b0*/  IMAD.X R13, RZ, RZ, RZ, P0 ;  /* 0x000000ffff0d7224 */ /* 0x000fe200000e06ff */
[----:B------:R-:W-:Y:S01]  /*01c0*/  IADD3 RZ, P0, PT, R3, R4, RZ ;  /* 0x0000000403ff7210 */ /* 0x000fe20007f1e0ff */
[----:B------:R-:W-:Y:S02]  /*01d0*/  IMAD.MOV.U32 R12, RZ, RZ, R5 ;  /* 0x000000ffff0c7224 */ /* 0x000fe400078e0005 */
[----:B------:R-:W-:Y:S02]  /*01e0*/  IMAD.MOV.U32 R10, RZ, RZ, 0x1 ;  /* 0x00000001ff0a7424 */ /* 0x000fe400078e00ff */
[----:B------:R-:W-:-:S04]  /*01f0*/  IMAD.WIDE.U32.X R12, R18, -0x55555556, R12, P0 ;  /* 0xaaaaaaaa120c7825 */ /* 0x000fc800000e040c */
[----:B------:R-:W-:Y:S01]  /*0200*/  IMAD.MOV.U32 R9, RZ, RZ, RZ ;  /* 0x000000ffff097224 */ /* 0x000fe200078e00ff */
[--C-:B------:R-:W-:Y:S02]  /*0210*/  SHF.R.U64 R11, R12, 0x1, R13.reuse ;  /* 0x000000010c0b7819 */ /* 0x100fe4000000120d */
[----:B------:R-:W-:Y:S02]  /*0220*/  SHF.R.U32.HI R12, RZ, 0x1, R13 ;  /* 0x00000001ff0c7819 */ /* 0x000fe4000001160d */
[----:B------:R-:W-:-:S07]  /*0230*/  MOV R13, RZ ;  /* 0x000000ff000d7202 */ /* 0x000fce0000000f00 */
.L_x_19:
[----:B------:R-:W-:Y:S01]  /*0240*/  IADD3 R5, P0, PT, -R10, R17, RZ ;  /* 0x000000110a057210 */ /* 0x000fe20007f1e1ff */
[----:B------:R-:W-:Y:S04]  /*0250*/  BSSY.RECONVERGENT B1, `(.L_x_2) ;  /* 0x0000074000017945 */ /* 0x000fe80003800200 */
[----:B------:R-:W-:-:S05]  /*0260*/  IMAD.X R8, R18, 0x1, ~R9, P0 ;  /* 0x0000000112087824 */ /* 0x000fca00000e0e09 */
[--C-:B------:R-:W-:Y:S02]  /*0270*/  SHF.R.U64 R5, R5, 0x1, R8.reuse ;  /* 0x0000000105057819 */ /* 0x100fe40000001208 */
[----:B------:R-:W-:Y:S02]  /*0280*/  SHF.R.U32.HI R8, RZ, 0x1, R8 ;  /* 0x00000001ff087819 */ /* 0x000fe40000011608 */
[----:B------:R-:W-:-:S04]  /*0290*/  ISETP.GT.U32.AND P0, PT, R10, R5, PT ;  /* 0x000000050a00720c */ /* 0x000fc80003f04070 */
[----:B------:R-:W-:-:S13]  /*02a0*/  ISETP.GT.U32.AND.EX P0, PT, R9, R8, PT, P0 ;  /* 0x000000080900720c */ /* 0x000fda0003f04100 */
[----:B------:R-:W-:Y:S05]  /*02b0*/  @P0 BRA `(.L_x_3) ;  /* 0x0000000400b40947 */ /* 0x000fea0003800000 */
[----:B------:R-:W-:Y:S01]  /*02c0*/  MOV R4, R10 ;  /* 0x0000000a00047202 */ /* 0x000fe20000000f00 */
[----:B------:R-:W-:-:S07]  /*02d0*/  IMAD.MOV.U32 R3, RZ, RZ, R9 ;  /* 0x000000ffff037224 */ /* 0x000fce00078e0009 */
.L_x_18:
[----:B------:R-:W-:Y:S01]  /*02e0*/  IADD3 R0, P0, PT, R10, R4, RZ ;  /* 0x000000040a007210 */ /* 0x000fe20007f1e0ff */
[----:B------:R-:W-:Y:S03]  /*02f0*/  BSSY.RECONVERGENT B2, `(.L_x_4) ;  /* 0x0000064000027945 */ /* 0x000fe60003800200 */
[----:B------:R-:W-:Y:S01]  /*0300*/  IADD3 R15, P1, PT, -R0, R17, RZ ;  /* 0x00000011000f7210 */ /* 0x000fe20007f3e1ff */
[----:B------:R-:W-:-:S03]  /*0310*/  IMAD.X R2, R9, 0x1, R3, P0 ;  /* 0x0000000109027824 */ /* 0x000fc600000e0603 */
[----:B------:R-:W-:Y:S01]  /*0320*/  ISETP.GT.U32.AND P0, PT, R0, R15, PT ;  /* 0x0000000f0000720c */ /* 0x000fe20003f04070 */
[----:B------:R-:W-:-:S05]  /*0330*/  IMAD.X R19, R18, 0x1, ~R2, P1 ;  /* 0x0000000112137824 */ /* 0x000fca00008e0e02 */
[----:B------:R-:W-:-:S13]  /*0340*/  ISETP.GT.U32.AND.EX P0, PT, R2, R19, PT, P0 ;  /* 0x000000130200720c */ /* 0x000fda0003f04100 */
[----:B------:R-:W-:Y:S05]  /*0350*/  @!P0 BRA `(.L_x_5) ;  /* 0x0000000400748947 */ /* 0x000fea0003800000 */
[----:B------:R-:W-:Y:S01]  /*0360*/  ISETP.NE.U32.AND P0, PT, R15, RZ, PT ;  /* 0x000000ff0f00720c */ /* 0x000fe20003f05070 */
[----:B------:R-:W-:Y:S01]  /*0370*/  BSSY.RECONVERGENT B3, `(.L_x_6) ;  /* 0x0000030000037945 */ /* 0x000fe20003800200 */
[----:B------:R-:W-:Y:S01]  /*0380*/  MOV R24, R4 ;  /* 0x0000000400187202 */ /* 0x000fe20000000f00 */
[----:B------:R-:W-:Y:S01]  /*0390*/  IMAD.MOV.U32 R26, RZ, RZ, R3 ;  /* 0x000000ffff1a7224 */ /* 0x000fe200078e0003 */
[----:B------:R-:W-:Y:S01]  /*03a0*/  ISETP.NE.AND.EX P0, PT, R19, RZ, PT, P0 ;  /* 0x000000ff1300720c */ /* 0x000fe20003f05300 */
[----:B------:R-:W-:Y:S02]  /*03b0*/  IMAD.MOV.U32 R2, RZ, RZ, R10 ;  /* 0x000000ffff027224 */ /* 0x000fe400078e000a */
[----:B------:R-:W-:-:S10]  /*03c0*/  IMAD.MOV.U32 R0, RZ, RZ, R9 ;  /* 0x000000ffff007224 */ /* 0x000fd400078e0009 */
[----:B------:R-:W-:Y:S05]  /*03d0*/  @!P0 BRA `(.L_x_7) ;  /* 0x0000000000a48947 */ /* 0x000fea0003800000 */
[----:B------:R-:W-:Y:S01]  /*03e0*/  BSSY.RECONVERGENT B4, `(.L_x_8) ;  /* 0x0000026000047945 */ /* 0x000fe20003800200 */
[----:B------:R-:W-:Y:S01]  /*03f0*/  MOV R2, R4 ;  /* 0x0000000400027202 */ /* 0x000fe20000000f00 */
[----:B------:R-:W-:-:S07]  /*0400*/  IMAD.MOV.U32 R0, RZ, RZ, R3 ;  /* 0x000000ffff007224 */ /* 0x000fce00078e0003 */
.L_x_12:
[----:B------:R-:W-:Y:S01]  /*0410*/  LOP3.LUT R14, R0, R19, RZ, 0xfc, !PT ;  /* 0x00000013000e7212 */ /* 0x000fe200078efcff */
[----:B------:R-:W-:Y:S01]  /*0420*/  BSSY.RECONVERGENT B5, `(.L_x_9) ;  /* 0x000001c000057945 */ /* 0x000fe20003800200 */
[----:B------:R-:W-:Y:S02]  /*0430*/  IMAD.MOV.U32 R24, RZ, RZ, R15 ;  /* 0x000000ffff187224 */ /* 0x000fe400078e000f */
[----:B------:R-:W-:Y:S01]  /*0440*/  ISETP.NE.U32.AND P0, PT, R14, RZ, PT ;  /* 0x000000ff0e00720c */ /* 0x000fe20003f05070 */
[----:B------:R-:W-:-:S12]  /*0450*/  IMAD.MOV.U32 R26, RZ, RZ, R19 ;  /* 0x000000ffff1a7224 */ /* 0x000fd800078e0013 */
[----:B------:R-:W-:Y:S05]  /*0460*/  @P0 BRA `(.L_x_10) ;  /* 0x00000000004c0947 */ /* 0x000fea0003800000 */
[----:B------:R-:W1:Y:S01]  /*0470*/  I2F.U32.RP R0, R24 ;  /* 0x0000001800007306 */ /* 0x000e620000209000 */
[----:B------:R-:W-:-:S07]  /*0480*/  ISETP.NE.U32.AND P1, PT, R24, RZ, PT ;  /* 0x000000ff1800720c */ /* 0x000fce0003f25070 */
[----:B-1----:R-:W1:Y:S02]  /*0490*/  MUFU.RCP R0, R0 ;  /* 0x0000000000007308 */ /* 0x002e640000001000 */
[----:B-1----:R-:W-:-:S06]  /*04a0*/  IADD3 R14, PT, PT, R0, 0xffffffe, RZ ;  /* 0x0ffffffe000e7810 */ /* 0x002fcc0007ffe0ff */
[----:B------:R1:W2:Y:S02]  /*04b0*/  F2I.FTZ.U32.TRUNC.NTZ R15, R14 ;  /* 0x0000000e000f7305 */ /* 0x0002a4000021f000 */
[----:B-1----:R-:W-:Y:S02]  /*04c0*/  IMAD.MOV.U32 R14, RZ, RZ, RZ ;  /* 0x000000ffff0e7224 */ /* 0x002fe400078e00ff */
[----:B--2---:R-:W-:-:S04]  /*04d0*/  IMAD.MOV R19, RZ, RZ, -R15 ;  /* 0x000000ffff137224 */ /* 0x004fc800078e0a0f */
[----:B------:R-:W-:-:S04]  /*04e0*/  IMAD R19, R19, R24, RZ ;  /* 0x0000001813137224 */ /* 0x000fc800078e02ff */
[----:B------:R-:W-:-:S04]  /*04f0*/  IMAD.HI.U32 R15, R15, R19, R14 ;  /* 0x000000130f0f7227 */ /* 0x000fc800078e000e */
[----:B------:R-:W-:Y:S02]  /*0500*/  IMAD.MOV.U32 R19, RZ, RZ, RZ ;  /* 0x000000ffff137224 */ /* 0x000fe400078e00ff */
[----:B------:R-:W-:-:S04]  /*0510*/  IMAD.HI.U32 R15, R15, R2, RZ ;  /* 0x000000020f0f7227 */ /* 0x000fc800078e00ff */
[----:B------:R-:W-:-:S04]  /*0520*/  IMAD.MOV R15, RZ, RZ, -R15 ;  /* 0x000000ffff0f7224 */ /* 0x000fc800078e0a0f */
[----:B------:R-:W-:-:S05]  /*0530*/  IMAD R15, R24, R15, R2 ;  /* 0x0000000f180f7224 */ /* 0x000fca00078e0202 */
[----:B------:R-:W-:-:S13]  /*0540*/  ISETP.GE.U32.AND P0, PT, R15, R24, PT ;  /* 0x000000180f00720c */ /* 0x000fda0003f06070 */
[----:B------:R-:W-:-:S04]  /*0550*/  @P0 IADD3 R15, PT, PT, R15, -R24, RZ ;  /* 0x800000180f0f0210 */ /* 0x000fc80007ffe0ff */
[----:B------:R-:W-:-:S13]  /*0560*/  ISETP.GE.U32.AND P0, PT, R15, R24, PT ;  /* 0x000000180f00720c */ /* 0x000fda0003f06070 */
[----:B------:R-:W-:Y:S01]  /*0570*/  @P0 IMAD.IADD R15, R15, 0x1, -R24 ;  /* 0x000000010f0f0824 */ /* 0x000fe200078e0a18 */
[----:B------:R-:W-:Y:S01]  /*0580*/  @!P1 LOP3.LUT R15, RZ, R24, RZ, 0x33, !PT ;  /* 0x00000018ff0f9212 */ /* 0x000fe200078e33ff */
[----:B------:R-:W-:Y:S06]  /*0590*/  BRA `(.L_x_11) ;  /* 0x0000000000107947 */ /* 0x000fec0003800000 */
.L_x_10:
[----:B------:R-:W-:-:S07]  /*05a0*/  MOV R20, 0x5c0 ;  /* 0x000005c000147802 */ /* 0x000fce0000000f00 */
[----:B0-----:R-:W-:Y:S05]  /*05b0*/  CALL.REL.NOINC `($__internal_0_$__cuda_sm20_rem_u64) ;  /* 0x0000000400747944 */ /* 0x001fea0003c00000 */
[----:B------:R-:W-:Y:S01]  /*05c0*/  IMAD.MOV.U32 R15, RZ, RZ, R0 ;  /* 0x000000ffff0f7224 */ /* 0x000fe200078e0000 */
[----:B------:R-:W-:-:S07]  /*05d0*/  MOV R19, R2 ;  /* 0x0000000200137202 */ /* 0x000fce0000000f00 */
.L_x_11:
[----:B0-----:R-:W-:Y:S05]  /*05e0*/  BSYNC.RECONVERGENT B5 ;  /* 0x0000000000057941 */ /* 0x001fea0003800200 */
.L_x_9:
[----:B------:R-:W-:Y:S01]  /*05f0*/  ISETP.NE.U32.AND P0, PT, R15, RZ, PT ;  /* 0x000000ff0f00720c */ /* 0x000fe20003f05070 */
[----:B------:R-:W-:Y:S02]  /*0600*/  IMAD.MOV.U32 R2, RZ, RZ, R24 ;  /* 0x000000ffff027224 */ /* 0x000fe400078e0018 */
[----:B------:R-:W-:Y:S01]  /*0610*/  IMAD.MOV.U32 R0, RZ, RZ, R26 ;  /* 0x000000ffff007224 */ /* 0x000fe200078e001a */
[----:B------:R-:W-:-:S13]  /*0620*/  ISETP.NE.AND.EX P0, PT, R19, RZ, PT, P0 ;  /* 0x000000ff1300720c */ /* 0x000fda0003f05300 */
[----:B------:R-:W-:Y:S05]  /*0630*/  @P0 BRA `(.L_x_12) ;  /* 0xfffffffc00740947 */ /* 0x000fea000383ffff */
[----:B------:R-:W-:Y:S05]  /*0640*/  BSYNC.RECONVERGENT B4 ;  /* 0x0000000000047941 */ /* 0x000fea0003800200 */
.L_x_8:
[----:B------:R-:W-:Y:S01]  /*0650*/  IMAD.MOV.U32 R2, RZ, RZ, R10 ;  /* 0x000000ffff027224 */ /* 0x000fe200078e000a */
[----:B------:R-:W-:-:S07]  /*0660*/  MOV R0, R9 ;  /* 0x0000000900007202 */ /* 0x000fce0000000f00 */
.L_x_7:
[----:B0-----:R-:W-:Y:S05]  /*0670*/  BSYNC.RECONVERGENT B3 ;  /* 0x0000000000037941 */ /* 0x001fea0003800200 */
.L_x_6:
[----:B------:R-:W-:Y:S01]  /*0680*/  BSSY.RECONVERGENT B3, `(.L_x_13) ;  /* 0x0000025000037945 */ /* 0x000fe20003800200 */
.L_x_17:
[----:B------:R-:W-:Y:S01]  /*0690*/  LOP3.LUT R14, R0, R26, RZ, 0xfc, !PT ;  /* 0x0000001a000e7212 */ /* 0x000fe200078efcff */
[----:B------:R-:W-:Y:S01]  /*06a0*/  BSSY.RECONVERGENT B4, `(.L_x_14) ;  /* 0x000001d000047945 */ /* 0x000fe20003800200 */
[----:B------:R-:W-:Y:S02]  /*06b0*/  IMAD.MOV.U32 R19, RZ, RZ, R24 ;  /* 0x000000ffff137224 */ /* 0x000fe400078e0018 */
[----:B------:R-:W-:Y:S01]  /*06c0*/  ISETP.NE.U32.AND P0, PT, R14, RZ, PT ;  /* 0x000000ff0e00720c */ /* 0x000fe20003f05070 */
[----:B------:R-:W-:-:S12]  /*06d0*/  IMAD.MOV.U32 R21, RZ, RZ, R26 ;  /* 0x000000ffff157224 */ /* 0x000fd800078e001a */
[----:B------:R-:W-:Y:S05]  /*06e0*/  @P0 BRA `(.L_x_15) ;  /* 0x0000000000500947 */ /* 0x000fea0003800000 */
[----:B------:R-:W0:Y:S01]  /*06f0*/  I2F.U32.RP R0, R24 ;  /* 0x0000001800007306 */ /* 0x000e220000209000 */
[----:B------:R-:W-:Y:S01]  /*0700*/  ISETP.NE.U32.AND P1, PT, R24, RZ, PT ;  /* 0x000000ff1800720c */ /* 0x000fe20003f25070 */
[----:B------:R-:W-:-:S06]  /*0710*/  IMAD.MOV.U32 R26, RZ, RZ, RZ ;  /* 0x000000ffff1a7224 */ /* 0x000fcc00078e00ff */
[----:B0-----:R-:W0:Y:S02]  /*0720*/  MUFU.RCP R0, R0 ;  /* 0x0000000000007308 */ /* 0x001e240000001000 */
[----:B0-----:R-:W-:-:S06]  /*0730*/  VIADD R14, R0, 0xffffffe ;  /* 0x0ffffffe000e7836 */ /* 0x001fcc0000000000 */
[----:B------:R0:W1:Y:S02]  /*0740*/  F2I.FTZ.U32.TRUNC.NTZ R15, R14 ;  /* 0x0000000e000f7305 */ /* 0x000064000021f000 */
[----:B0-----:R-:W-:Y:S01]  /*0750*/  IMAD.MOV.U32 R14, RZ, RZ, RZ ;  /* 0x000000ffff0e7224 */ /* 0x001fe200078e00ff */
[----:B-1----:R-:W-:-:S05]  /*0760*/  IADD3 R23, PT, PT, RZ, -R15, RZ ;  /* 0x8000000fff177210 */ /* 0x002fca0007ffe0ff */
[----:B------:R-:W-:-:S04]  /*0770*/  IMAD R23, R23, R24, RZ ;  /* 0x0000001817177224 */ /* 0x000fc800078e02ff */
[----:B------:R-:W-:-:S06]  /*0780*/  IMAD.HI.U32 R15, R15, R23, R14 ;  /* 0x000000170f0f7227 */ /* 0x000fcc00078e000e */
[----:B------:R-:W-:-:S04]  /*0790*/  IMAD.HI.U32 R15, R15, R2, RZ ;  /* 0x000000020f0f7227 */ /* 0x000fc800078e00ff */
[----:B------:R-:W-:-:S04]  /*07a0*/  IMAD.MOV R15, RZ, RZ, -R15 ;  /* 0x000000ffff0f7224 */ /* 0x000fc800078e0a0f */
[----:B------:R-:W-:-:S05]  /*07b0*/  IMAD R15, R24, R15, R2 ;  /* 0x0000000f180f7224 */ /* 0x000fca00078e0202 */
[----:B------:R-:W-:-:S13]  /*07c0*/  ISETP.GE.U32.AND P0, PT, R15, R24, PT ;  /* 0x000000180f00720c */ /* 0x000fda0003f06070 */
[----:B------:R-:W-:-:S05]  /*07d0*/  @P0 IMAD.IADD R15, R15, 0x1, -R24 ;  /* 0x000000010f0f0824 */ /* 0x000fca00078e0a18 */
[----:B------:R-:W-:-:S13]  /*07e0*/  ISETP.GE.U32.AND P0, PT, R15, R24, PT ;  /* 0x000000180f00720c */ /* 0x000fda0003f06070 */
[-C--:B------:R-:W-:Y:S02]  /*07f0*/  @P0 IADD3 R15, PT, PT, R15, -R24.reuse, RZ ;  /* 0x800000180f0f0210 */ /* 0x080fe40007ffe0ff */
[----:B------:R-:W-:-:S05]  /*0800*/  @!P1 LOP3.LUT R15, RZ, R24, RZ, 0x33, !PT ;  /* 0x00000018ff0f9212 */ /* 0x000fca00078e33ff */
[----:B------:R-:W-:Y:S01]  /*0810*/  IMAD.MOV.U32 R24, RZ, RZ, R15 ;  /* 0x000000ffff187224 */ /* 0x000fe200078e000f */
[----:B------:R-:W-:Y:S06]  /*0820*/  BRA `(.L_x_16) ;  /* 0x0000000000107947 */ /* 0x000fec0003800000 */
.L_x_15:
[----:B------:R-:W-:-:S07]  /*0830*/  MOV R20, 0x850 ;  /* 0x0000085000147802 */ /* 0x000fce0000000f00 */
[----:B------:R-:W-:Y:S05]  /*0840*/  CALL.REL.NOINC `($__internal_0_$__cuda_sm20_rem_u64) ;  /* 0x0000000000d07944 */ /* 0x000fea0003c00000 */
[----:B------:R-:W-:Y:S01]  /*0850*/  IMAD.MOV.U32 R24, RZ, RZ, R0 ;  /* 0x000000ffff187224 */ /* 0x000fe200078e0000 */
[----:B------:R-:W-:-:S07]  /*0860*/  MOV R26, R2 ;  /* 0x00000002001a7202 */ /* 0x000fce0000000f00 */
.L_x_16:
[----:B------:R-:W-:Y:S05]  /*0870*/  BSYNC.RECONVERGENT B4 ;  /* 0x0000000000047941 */ /* 0x000fea0003800200 */
.L_x_14:
[----:B------:R-:W-:Y:S01]  /*0880*/  ISETP.NE.U32.AND P0, PT, R24, RZ, PT ;  /* 0x000000ff1800720c */ /* 0x000fe20003f05070 */
[----:B------:R-:W-:Y:S02]  /*0890*/  IMAD.MOV.U32 R2, RZ, RZ, R19 ;  /* 0x000000ffff027224 */ /* 0x000fe400078e0013 */
[----:B------:R-:W-:Y:S01]  /*08a0*/  IMAD.MOV.U32 R0, RZ, RZ, R21 ;  /* 0x000000ffff007224 */ /* 0x000fe200078e0015 */
[----:B------:R-:W-:-:S13]  /*08b0*/  ISETP.NE.AND.EX P0, PT, R26, RZ, PT, P0 ;  /* 0x000000ff1a00720c */ /* 0x000fda0003f05300 */
[----:B------:R-:W-:Y:S05]  /*08c0*/  @P0 BRA `(.L_x_17) ;  /* 0xfffffffc00700947 */ /* 0x000fea000383ffff */
[----:B------:R-:W-:Y:S05]  /*08d0*/  BSYNC.RECONVERGENT B3 ;  /* 0x0000000000037941 */ /* 0x000fea0003800200 */
.L_x_13:
[----:B------:R-:W-:-:S04]  /*08e0*/  ISETP.NE.U32.AND P0, PT, R19, 0x1, PT ;  /* 0x000000011300780c */ /* 0x000fc80003f05070 */
[----:B------:R-:W-:-:S04]  /*08f0*/  ISETP.NE.AND.EX P0, PT, R21, RZ, PT, P0 ;  /* 0x000000ff1500720c */ /* 0x000fc80003f05300 */
[----:B------:R-:W-:-:S04]  /*0900*/  SEL R15, RZ, 0x1, P0 ;  /* 0x00000001ff0f7807 */ /* 0x000fc80000000000 */
[----:B------:R-:W-:-:S05]  /*0910*/  IADD3 R16, P0, PT, R15, R16, RZ ;  /* 0x000000100f107210 */ /* 0x000fca0007f1e0ff */
[----:B------:R-:W-:-:S08]  /*0920*/  IMAD.X R13, RZ, RZ, R13, P0 ;  /* 0x000000ffff0d7224 */ /* 0x000fd000000e060d */
.L_x_5:
[----:B0-----:R-:W-:Y:S05]  /*0930*/  BSYNC.RECONVERGENT B2 ;  /* 0x0000000000027941 */ /* 0x001fea0003800200 */
.L_x_4:
[C---:B------:R-:W-:Y:S02]  /*0940*/  ISETP.GE.U32.AND P0, PT, R4.reuse, R5, PT ;  /* 0x000000050400720c */ /* 0x040fe40003f06070 */
[----:B------:R-:W-:Y:S02]  /*0950*/  IADD3 R4, P1, PT, R4, 0x1, RZ ;  /* 0x0000000104047810 */ /* 0x000fe40007f3e0ff */
[----:B------:R-:W-:Y:S02]  /*0960*/  ISETP.GE.U32.AND.EX P0, PT, R3, R8, PT, P0 ;  /* 0x000000080300720c */ /* 0x000fe40003f06100 */
[----:B------:R-:W-:-:S11]  /*0970*/  IADD3.X R3, PT, PT, RZ, R3, RZ, P1, !PT ;  /* 0x00000003ff037210 */ /* 0x000fd60000ffe4ff */
[----:B------:R-:W-:Y:S05]  /*0980*/  @!P0 BRA `(.L_x_18) ;  /* 0xfffffff800548947 */ /* 0x000fea000383ffff */
.L_x_3:
[----:B0-----:R-:W-:Y:S05]  /*0990*/  BSYNC.RECONVERGENT B1 ;  /* 0x0000000000017941 */ /* 0x001fea0003800200 */
.L_x_2:
[C---:B------:R-:W-:Y:S02]  /*09a0*/  ISETP.GE.U32.AND P0, PT, R10.reuse, R11, PT ;  /* 0x0000000b0a00720c */ /* 0x040fe40003f06070 */
[----:B------:R-:W-:Y:S02]  /*09b0*/  IADD3 R10, P1, PT, R10, 0x1, RZ ;  /* 0x000000010a0a7810 */ /* 0x000fe40007f3e0ff */
[----:B------:R-:W-:-:S03]  /*09c0*/  ISETP.GE.U32.AND.EX P0, PT, R9, R12, PT, P0 ;  /* 0x0000000c0900720c */ /* 0x000fc60003f06100 */
[----:B------:R-:W-:-:S10]  /*09d0*/  IMAD.X R9, RZ, RZ, R9, P1 ;  /* 0x000000ffff097224 */ /* 0x000fd400008e0609 */
[----:B------:R-:W-:Y:S05]  /*09e0*/  @!P0 BRA `(.L_x_19) ;  /* 0xfffffff800148947 */ /* 0x000fea000383ffff */
.L_x_1:
[----:B0-----:R-:W-:Y:S05]  /*09f0*/  BSYNC.RECONVERGENT B0 ;  /* 0x0000000000007941 */ /* 0x001fea0003800200 */
.L_x_0:
[----:B------:R-:W0:Y:S01]  /*0a00*/  LDC.64 R2, c[0x0][0x390] ;  /* 0x0000e400ff027b82 */ /* 0x000e220000000a00 */
[----:B------:R-:W-:-:S07]  /*0a10*/  IMAD.MOV.U32 R12, RZ, RZ, R16 ;  /* 0x000000ffff0c7224 */ /* 0x000fce00078e0010 */
[----:B------:R-:W1:Y:S01]  /*0a20*/  LDC.64 R4, c[0x0][0x398] ;  /* 0x0000e600ff047b82 */ /* 0x000e620000000a00 */
[----:B0-----:R-:W2:Y:S04]  /*0a30*/  ATOMG.E.ADD.64.STRONG.GPU PT, R2, desc[UR4][R2.64], R12 ;  /* 0x8000000c020279a8 */ /* 0x001ea800081ef504 */
[----:B-1----:R-:W3:Y:S01]  /*0a40*/  LDG.E.64 R8, desc[UR4][R4.64] ;  /* 0x0000000404087981 */ /* 0x002ee2000c1e1b00 */
[----:B--2---:R-:W-:-:S05]  /*0a50*/  IADD3 R16, P0, PT, R2, R16, RZ ;  /* 0x0000001002107210 */ /* 0x004fca0007f1e0ff */
[----:B------:R-:W-:Y:S01]  /*0a60*/  IMAD.X R17, R3, 0x1, R13, P0 ;  /* 0x0000000103117824 */ /* 0x000fe200000e060d */
[----:B---3--:R-:W-:-:S04]  /*0a70*/  ISETP.GE.U32.AND P0, PT, R16, R8, PT ;  /* 0x000000081000720c */ /* 0x008fc80003f06070 */
[----:B------:R-:W-:-:S13]  /*0a80*/  ISETP.GE.U32.AND.EX P0, PT, R17, R9, PT, P0 ;  /* 0x000000091100720c */ /* 0x000fda0003f06100 */
[----:B------:R-:W-:Y:S05]  /*0a90*/  @!P0 EXIT ;  /* 0x000000000000894d */ /* 0x000fea0003800000 */
[----:B------:R-:W-:-:S04]  /*0aa0*/  IADD3 R10, P0, PT, R8, 0x3b9aca00, RZ ;  /* 0x3b9aca00080a7810 */ /* 0x000fc80007f1e0ff */
[----:B------:R-:W-:-:S06]  /*0ab0*/  IADD3.X R11, PT, PT, RZ, R9, RZ, P0, !PT ;  /* 0x00000009ff0b7210 */ /* 0x000fcc00007fe4ff */
[----:B------:R-:W2:Y:S02]  /*0ac0*/  ATOMG.E.CAS.64.STRONG.GPU PT, R10, [R4], R8, R10 ;  /* 0x00000008040a73a9 */ /* 0x000ea400001ee50a */
[----:B--2---:R-:W-:-:S04]  /*0ad0*/  ISETP.NE.U32.AND P0, PT, R10, R8, PT ;  /* 0x000000080a00720c */ /* 0x004fc80003f05070 */
[----:B------:R-:W-:-:S13]  /*0ae0*/  ISETP.NE.AND.EX P0, PT, R11, R9, PT, P0 ;  /* 0x000000090b00720c */ /* 0x000fda0003f05300 */
[----:B------:R-:W-:Y:S05]  /*0af0*/  @P0 EXIT ;  /* 0x000000000000094d */ /* 0x000fea0003800000 */
[----:B------:R-:W-:Y:S01]  /*0b00*/  MOV R0, 0x0 ;  /* 0x0000000000007802 */ /* 0x000fe20000000f00 */
[----:B------:R0:W-:Y:S01]  /*0b10*/  STL.64 [R1], R16 ;  /* 0x0000001001007387 */ /* 0x0001e20000100a00 */
[----:B------:R-:W1:Y:S02]  /*0b20*/  LDCU.64 UR4, c[0x4][0x8] ;  /* 0x01000100ff0477ac */ /* 0x000e640008000a00 */
[----:B------:R0:W2:Y:S01]  /*0b30*/  LDC.64 R2, c[0x4][R0] ;  /* 0x0100000000027b82 */ /* 0x0000a20000000a00 */
[----:B-1----:R-:W-:Y:S02]  /*0b40*/  IMAD.U32 R4, RZ, RZ, UR4 ;  /* 0x00000004ff047e24 */ /* 0x002fe4000f8e00ff */
[----:B0-----:R-:W-:-:S07]  /*0b50*/  IMAD.U32 R5, RZ, RZ, UR5 ;  /* 0x00000005ff057e24 */ /* 0x001fce000f8e00ff */
[----:B------:R-:W-:-:S07]  /*0b60*/  LEPC R20, `(.L_x_20) ;  /* 0x000000001014794e */ /* 0x000fce0000000000 */
[----:B--2---:R-:W-:Y:S05]  /*0b70*/  CALL.ABS.NOINC R2 ;  /* 0x0000000002007343 */ /* 0x004fea0003c00000 */
.L_x_20:
[----:B------:R-:W-:Y:S05]  /*0b80*/  EXIT ;  /* 0x000000000000794d */ /* 0x000fea0003800000 */
        .weak           $__internal_0_$__cuda_sm20_rem_u64
        .type           $__internal_0_$__cuda_sm20_rem_u64,@function
        .size           $__internal_0_$__cuda_sm20_rem_u64,(.L_x_22 - $__internal_0_$__cuda_sm20_rem_u64)
$__internal_0_$__cuda_sm20_rem_u64:
[----:B------:R-:W-:Y:S01]  /*0b90*/  IMAD.MOV.U32 R28, RZ, RZ, R24 ;  /* 0x000000ffff1c7224 */ /* 0x000fe200078e0018 */
[----:B------:R-:W-:-:S05]  /*0ba0*/  MOV R29, R26 ;  /* 0x0000001a001d7202 */ /* 0x000fca0000000f00 */
[----:B------:R-:W0:Y:S08]  /*0bb0*/  I2F.U64.RP R28, R28 ;  /* 0x0000001c001c7312 */ /* 0x000e300000309000 */
[----:B0-----:R-:W0:Y:S02]  /*0bc0*/  MUFU.RCP R14, R28 ;  /* 0x0000001c000e7308 */ /* 0x001e240000001000 */
[----:B0-----:R-:W-:-:S06]  /*0bd0*/  VIADD R22, R14, 0x1ffffffe ;  /* 0x1ffffffe0e167836 */ /* 0x001fcc0000000000 */
[----:B------:R-:W0:Y:S02]  /*0be0*/  F2I.U64.TRUNC R22, R22 ;  /* 0x0000001600167311 */ /* 0x000e24000020d800 */
[----:B0-----:R-:W-:-:S04]  /*0bf0*/  IMAD.WIDE.U32 R14, R22, R24, RZ ;  /* 0x00000018160e7225 */ /* 0x001fc800078e00ff */
[----:B------:R-:W-:Y:S01]  /*0c00*/  IMAD R15, R22, R26, R15 ;  /* 0x0000001a160f7224 */ /* 0x000fe200078e020f */
[----:B------:R-:W-:-:S03]  /*0c10*/  IADD3 R27, P0, PT, RZ, -R14, RZ ;  /* 0x8000000eff1b7210 */ /* 0x000fc60007f1e0ff */
[----:B------:R-:W-:Y:S02]  /*0c20*/  IMAD R15, R23, R24, R15 ;  /* 0x00000018170f7224 */ /* 0x000fe400078e020f */
[----:B------:R-:W-:-:S04]  /*0c30*/  IMAD.HI.U32 R14, R22, R27, RZ ;  /* 0x0000001b160e7227 */ /* 0x000fc800078e00ff */
[----:B------:R-:W-:Y:S02]  /*0c40*/  IMAD.X R25, RZ, RZ, ~R15, P0 ;  /* 0x000000ffff197224 */ /* 0x000fe400000e0e0f */
[----:B------:R-:W-:Y:S02]  /*0c50*/  IMAD.MOV.U32 R15, RZ, RZ, R22 ;  /* 0x000000ffff0f7224 */ /* 0x000fe400078e0016 */
[----:B------:R-:W-:-:S04]  /*0c60*/  IMAD.WIDE.U32 R14, P0, R22, R25, R14 ;  /* 0x00000019160e7225 */ /* 0x000fc8000780000e */
[----:B------:R-:W-:-:S04]  /*0c70*/  IMAD.HI.U32 R14, P1, R23, R27, R14 ;  /* 0x0000001b170e7227 */ /* 0x000fc8000782000e */
[CC--:B------:R-:W-:Y:S02]  /*0c80*/  IMAD R15, R23.reuse, R25.reuse, RZ ;  /* 0x00000019170f7224 */ /* 0x0c0fe400078e02ff */
[----:B------:R-:W-:-:S03]  /*0c90*/  IMAD.HI.U32 R25, R23, R25, RZ ;  /* 0x0000001917197227 */ /* 0x000fc600078e00ff */
[----:B------:R-:W-:Y:S02]  /*0ca0*/  IADD3 R15, P2, PT, R15, R14, RZ ;  /* 0x0000000e0f0f7210 */ /* 0x000fe40007f5e0ff */
[----:B------:R-:W-:-:S03]  /*0cb0*/  IADD3.X R23, PT, PT, R25, R23, RZ, P0, !PT ;  /* 0x0000001719177210 */ /* 0x000fc600007fe4ff */
[----:B------:R-:W-:Y:S01]  /*0cc0*/  IMAD.WIDE.U32 R28, R15, R24, RZ ;  /* 0x000000180f1c7225 */ /* 0x000fe200078e00ff */
[----:B------:R-:W-:-:S03]  /*0cd0*/  IADD3.X R23, PT, PT, RZ, RZ, R23, P2, P1 ;  /* 0x000000ffff177210 */ /* 0x000fc600017e2417 */
[----:B------:R-:W-:Y:S01]  /*0ce0*/  IMAD R14, R15, R26, R29 ;  /* 0x0000001a0f0e7224 */ /* 0x000fe200078e021d */
[----:B------:R-:W-:-:S03]  /*0cf0*/  IADD3 R25, P0, PT, RZ, -R28, RZ ;  /* 0x8000001cff197210 */ /* 0x000fc60007f1e0ff */
[----:B------:R-:W-:Y:S02]  /*0d00*/  IMAD R22, R23, R24, R14 ;  /* 0x0000001817167224 */ /* 0x000fe400078e020e */
[----:B------:R-:W-:-:S04]  /*0d10*/  IMAD.HI.U32 R14, R15, R25, RZ ;  /* 0x000000190f0e7227 */ /* 0x000fc800078e00ff */
[----:B------:R-:W-:-:S04]  /*0d20*/  IMAD.X R22, RZ, RZ, ~R22, P0 ;  /* 0x000000ffff167224 */ /* 0x000fc800000e0e16 */
[----:B------:R-:W-:-:S04]  /*0d30*/  IMAD.WIDE.U32 R14, P0, R15, R22, R14 ;  /* 0x000000160f0e7225 */ /* 0x000fc8000780000e */
[----:B------:R-:W-:-:S04]  /*0d40*/  IMAD.HI.U32 R25, P1, R23, R25, R14 ;  /* 0x0000001917197227 */ /* 0x000fc8000782000e */
[CC--:B------:R-:W-:Y:S02]  /*0d50*/  IMAD R14, R23.reuse, R22.reuse, RZ ;  /* 0x00000016170e7224 */ /* 0x0c0fe400078e02ff */
[----:B------:R-:W-:-:S03]  /*0d60*/  IMAD.HI.U32 R22, R23, R22, RZ ;  /* 0x0000001617167227 */ /* 0x000fc600078e00ff */
[----:B------:R-:W-:Y:S01]  /*0d70*/  IADD3 R25, P2, PT, R14, R25, RZ ;  /* 0x000000190e197210 */ /* 0x000fe20007f5e0ff */
[----:B------:R-:W-:Y:S02]  /*0d80*/  IMAD.X R23, R22, 0x1, R23, P0 ;  /* 0x0000000116177824 */ /* 0x000fe400000e0617 */
[----:B------:R-:W-:Y:S02]  /*0d90*/  IMAD.MOV.U32 R15, RZ, RZ, RZ ;  /* 0x000000ffff0f7224 */ /* 0x000fe400078e00ff */
[----:B------:R-:W-:Y:S01]  /*0da0*/  IMAD.HI.U32 R14, R25, R2, RZ ;  /* 0x00000002190e7227 */ /* 0x000fe200078e00ff */
[----:B------:R-:W-:-:S03]  /*0db0*/  IADD3.X R23, PT, PT, RZ, RZ, R23, P2, P1 ;  /* 0x000000ffff177210 */ /* 0x000fc600017e2417 */
[----:B------:R-:W-:-:S04]  /*0dc0*/  IMAD.WIDE.U32 R14, R25, R0, R14 ;  /* 0x00000000190e7225 */ /* 0x000fc800078e000e */
[C---:B------:R-:W-:Y:S02]  /*0dd0*/  IMAD R25, R23.reuse, R0, RZ ;  /* 0x0000000017197224 */ /* 0x040fe400078e02ff */
[----:B------:R-:W-:-:S04]  /*0de0*/  IMAD.HI.U32 R14, P0, R23, R2, R14 ;  /* 0x00000002170e7227 */ /* 0x000fc8000780000e */
[----:B------:R-:W-:Y:S01]  /*0df0*/  IMAD.HI.U32 R22, R23, R0, RZ ;  /* 0x0000000017167227 */ /* 0x000fe200078e00ff */
[----:B------:R-:W-:-:S04]  /*0e00*/  IADD3 R23, P1, PT, R25, R14, RZ ;  /* 0x0000000e19177210 */ /* 0x000fc80007f3e0ff */
[----:B------:R-:W-:Y:S01]  /*0e10*/  IADD3.X R22, PT, PT, R22, RZ, RZ, P0, !PT ;  /* 0x000000ff16167210 */ /* 0x000fe200007fe4ff */
[----:B------:R-:W-:-:S04]  /*0e20*/  IMAD.WIDE.U32 R14, R23, R24, RZ ;  /* 0x00000018170e7225 */ /* 0x000fc800078e00ff */
[----:B------:R-:W-:Y:S01]  /*0e30*/  IMAD.X R25, RZ, RZ, R22, P1 ;  /* 0x000000ffff197224 */ /* 0x000fe200008e0616 */
[----:B------:R-:W-:Y:S01]  /*0e40*/  IADD3 R27, P1, PT, -R14, R2, RZ ;  /* 0x000000020e1b7210 */ /* 0x000fe20007f3e1ff */
[----:B------:R-:W-:Y:S02]  /*0e50*/  IMAD R23, R23, R26, R15 ;  /* 0x0000001a17177224 */ /* 0x000fe400078e020f */
[----:B------:R-:W-:Y:S01]  /*0e60*/  IMAD.MOV.U32 R14, RZ, RZ, R20 ;  /* 0x000000ffff0e7224 */ /* 0x000fe200078e0014 */
[-C--:B------:R-:W-:Y:S01]  /*0e70*/  ISETP.GE.U32.AND P0, PT, R27, R24.reuse, PT ;  /* 0x000000181b00720c */ /* 0x080fe20003f06070 */
[----:B------:R-:W-:-:S04]  /*0e80*/  IMAD R23, R25, R24, R23 ;  /* 0x0000001819177224 */ /* 0x000fc800078e0217 */
[----:B------:R-:W-:Y:S01]  /*0e90*/  IMAD.X R25, R0, 0x1, ~R23, P1 ;  /* 0x0000000100197824 */ /* 0x000fe200008e0e17 */
[----:B------:R-:W-:-:S04]  /*0ea0*/  IADD3 R15, P1, PT, -R24, R27, RZ ;  /* 0x0000001b180f7210 */ /* 0x000fc80007f3e1ff */
[C---:B------:R-:W-:Y:S01]  /*0eb0*/  ISETP.GE.U32.AND.EX P0, PT, R25.reuse, R26, PT, P0 ;  /* 0x0000001a1900720c */ /* 0x040fe20003f06100 */
[----:B------:R-:W-:Y:S01]  /*0ec0*/  IMAD.X R23, R25, 0x1, ~R26, P1 ;  /* 0x0000000119177824 */ /* 0x000fe200008e0e1a */
[C---:B------:R-:W-:Y:S02]  /*0ed0*/  ISETP.NE.U32.AND P1, PT, R24.reuse, RZ, PT ;  /* 0x000000ff1800720c */ /* 0x040fe40003f25070 */
[----:B------:R-:W-:Y:S02]  /*0ee0*/  SEL R15, R15, R27, P0 ;  /* 0x0000001b0f0f7207 */ /* 0x000fe40000000000 */
[----:B------:R-:W-:Y:S02]  /*0ef0*/  SEL R23, R23, R25, P0 ;  /* 0x0000001917177207 */ /* 0x000fe40000000000 */
[----:B------:R-:W-:Y:S02]  /*0f00*/  ISETP.GE.U32.AND P0, PT, R15, R24, PT ;  /* 0x000000180f00720c */ /* 0x000fe40003f06070 */
[----:B------:R-:W-:-:S02]  /*0f10*/  IADD3 R0, P2, PT, -R24, R15, RZ ;  /* 0x0000000f18007210 */ /* 0x000fc40007f5e1ff */
[----:B------:R-:W-:Y:S02]  /*0f20*/  ISETP.GE.U32.AND.EX P0, PT, R23, R26, PT, P0 ;  /* 0x0000001a1700720c */ /* 0x000fe40003f06100 */
[----:B------:R-:W-:Y:S02]  /*0f30*/  IADD3.X R2, PT, PT, ~R26, R23, RZ, P2, !PT ;  /* 0x000000171a027210 */ /* 0x000fe400017fe5ff */
[----:B------:R-:W-:Y:S01]  /*0f40*/  SEL R0, R0, R15, P0 ;  /* 0x0000000f00007207 */ /* 0x000fe20000000000 */
[----:B------:R-:W-:Y:S01]  /*0f50*/  IMAD.MOV.U32 R15, RZ, RZ, 0x0 ;  /* 0x00000000ff0f7424 */ /* 0x000fe200078e00ff */
[----:B------:R-:W-:Y:S02]  /*0f60*/  ISETP.NE.AND.EX P1, PT, R26, RZ, PT, P1 ;  /* 0x000000ff1a00720c */ /* 0x000fe40003f25310 */
[----:B------:R-:W-:Y:S02]  /*0f70*/  SEL R2, R2, R23, P0 ;  /* 0x0000001702027207 */ /* 0x000fe40000000000 */
[----:B------:R-:W-:-:S02]  /*0f80*/  SEL R0, R0, 0xffffffff, P1 ;  /* 0xffffffff00007807 */ /* 0x000fc40000800000 */
[----:B------:R-:W-:Y:S01]  /*0f90*/  SEL R2, R2, 0xffffffff, P1 ;  /* 0xffffffff02027807 */ /* 0x000fe20000800000 */
[----:B------:R-:W-:Y:S06]  /*0fa0*/  RET.REL.NODEC R14 `(_Z22count_triangles_kernelyyPyS_) ;  /* 0xfffffff00e147950 */ /* 0x000fec0003c3ffff */
.L_x_21:
[----:B------:R-:W-:-:S00]  /*0fb0*/  BRA `(.L_x_21) ;  /* 0xfffffffc00fc7947 */ /* 0x000fc0000383ffff */
[----:B------:R-:W-:-:S00]  /*0fc0*/  NOP ;  /* 0x0000000000007918 */ /* 0x000fc00000000000 */
        /* <DEDUP_REMOVED lines=11> */
.L_x_22:


//--------------------- .nv.global.init           --------------------------
	.section	.nv.global.init,"aw",@progbits
.nv.global.init:
	.type		$str,@object
	.size		$str,(.L_0 - $str)
$str:
        /*0000*/ 	.byte	0x52, 0x65, 0x61, 0x63, 0x68, 0x65, 0x64, 0x20, 0x25, 0x6c, 0x6c, 0x75, 0x20, 0x70, 0x72, 0x69
        /*0010*/ 	.byte	0x6d, 0x69, 0x74, 0x69, 0x76, 0x65, 0x20, 0x74, 0x72, 0x69, 0x61, 0x6e, 0x67, 0x6c, 0x65, 0x73
        /*0020*/ 	.byte	0x2e, 0x0a, 0x00
.L_0:


//--------------------- .nv.shared.reserved.0     --------------------------
	.section	.nv.shared.reserved.0,"aw",@nobits
	.weak		__nv_reservedSMEM_offset_0_alias
	.size		__nv_reservedSMEM_offset_0_alias, 0, 64
	.other		__nv_reservedSMEM_offset_0_alias,@"STO_CUDA_RESERVED_SHARED STV_DEFAULT"
__nv_reservedSMEM_offset_0_alias:
	.zero		0
	.zero		64


//--------------------- .nv.constant0._Z22count_triangles_kernelyyPyS_ --------------------------
	.section	.nv.constant0._Z22count_triangles_kernelyyPyS_,"a",@progbits
	.sectionflags	@""
	.align	4
.nv.constant0._Z22count_triangles_kernelyyPyS_:
	.zero		928


//--------------------- SYMBOLS --------------------------

	.type		.nv.reservedSmem.offset0,@object
	.size		.nv.reservedSmem.offset0,0x4
	.type		vprintf,@function
